//
// Generated by NVIDIA NVVM Compiler
//
// Compiler Build ID: CL-36424714
// Cuda compilation tools, release 13.0, V13.0.88
// Based on NVVM 20.0.0
//

.version 9.0
.target sm_100
.address_size 64

	// .globl	_Z7KWarmUpv

.visible .entry _Z7KWarmUpv()
{


	ret;

}
	// .globl	_Z13Enc_GenCatMapPhS_PiS0_
.visible .entry _Z13Enc_GenCatMapPhS_PiS0_(
	.param .u64 .ptr .align 1 _Z13Enc_GenCatMapPhS_PiS0__param_0,
	.param .u64 .ptr .align 1 _Z13Enc_GenCatMapPhS_PiS0__param_1,
	.param .u64 .ptr .align 1 _Z13Enc_GenCatMapPhS_PiS0__param_2,
	.param .u64 .ptr .align 1 _Z13Enc_GenCatMapPhS_PiS0__param_3
)
{
	.reg .b16 	%rs<2>;
	.reg .b32 	%r<16>;
	.reg .b64 	%rd<17>;

	ld.param.u64 	%rd1, [_Z13Enc_GenCatMapPhS_PiS0__param_0];
	ld.param.u64 	%rd2, [_Z13Enc_GenCatMapPhS_PiS0__param_1];
	ld.param.u64 	%rd3, [_Z13Enc_GenCatMapPhS_PiS0__param_2];
	ld.param.u64 	%rd4, [_Z13Enc_GenCatMapPhS_PiS0__param_3];
	cvta.to.global.u64 	%rd5, %rd2;
	cvta.to.global.u64 	%rd6, %rd1;
	cvta.to.global.u64 	%rd7, %rd4;
	cvta.to.global.u64 	%rd8, %rd3;
	mov.u32 	%r1, %ctaid.y;
	mul.wide.u32 	%rd9, %r1, 4;
	add.s64 	%rd10, %rd8, %rd9;
	ld.global.u32 	%r2, [%rd10];
	mov.u32 	%r3, %ctaid.x;
	add.s32 	%r4, %r2, %r3;
	mov.u32 	%r5, %nctaid.x;
	rem.u32 	%r6, %r4, %r5;
	mul.wide.u32 	%rd11, %r6, 4;
	add.s64 	%rd12, %rd7, %rd11;
	ld.global.u32 	%r7, [%rd12];
	mov.u32 	%r8, %nctaid.y;
	mad.lo.s32 	%r9, %r8, %r3, %r1;
	mov.u32 	%r10, %tid.x;
	mad.lo.s32 	%r11, %r9, 3, %r10;
	add.s32 	%r12, %r7, %r1;
	rem.u32 	%r13, %r12, %r8;
	mad.lo.s32 	%r14, %r6, %r8, %r13;
	mad.lo.s32 	%r15, %r14, 3, %r10;
	cvt.s64.s32 	%rd13, %r11;
	add.s64 	%rd14, %rd6, %rd13;
	ld.global.u8 	%rs1, [%rd14];
	cvt.s64.s32 	%rd15, %r15;
	add.s64 	%rd16, %rd5, %rd15;
	st.global.u8 	[%rd16], %rs1;
	ret;

}
	// .globl	_Z13Dec_GenCatMapPhS_PiS0_
.visible .entry _Z13Dec_GenCatMapPhS_PiS0_(
	.param .u64 .ptr .align 1 _Z13Dec_GenCatMapPhS_PiS0__param_0,
	.param .u64 .ptr .align 1 _Z13Dec_GenCatMapPhS_PiS0__param_1,
	.param .u64 .ptr .align 1 _Z13Dec_GenCatMapPhS_PiS0__param_2,
	.param .u64 .ptr .align 1 _Z13Dec_GenCatMapPhS_PiS0__param_3
)
{
	.reg .b16 	%rs<2>;
	.reg .b32 	%r<16>;
	.reg .b64 	%rd<17>;

	ld.param.u64 	%rd1, [_Z13Dec_GenCatMapPhS_PiS0__param_0];
	ld.param.u64 	%rd2, [_Z13Dec_GenCatMapPhS_PiS0__param_1];
	ld.param.u64 	%rd3, [_Z13Dec_GenCatMapPhS_PiS0__param_2];
	ld.param.u64 	%rd4, [_Z13Dec_GenCatMapPhS_PiS0__param_3];
	cvta.to.global.u64 	%rd5, %rd2;
	cvta.to.global.u64 	%rd6, %rd1;
	cvta.to.global.u64 	%rd7, %rd4;
	cvta.to.global.u64 	%rd8, %rd3;
	mov.u32 	%r1, %ctaid.y;
	mul.wide.u32 	%rd9, %r1, 4;
	add.s64 	%rd10, %rd8, %rd9;
	ld.global.u32 	%r2, [%rd10];
	mov.u32 	%r3, %ctaid.x;
	add.s32 	%r4, %r2, %r3;
	mov.u32 	%r5, %nctaid.x;
	rem.u32 	%r6, %r4, %r5;
	mul.wide.u32 	%rd11, %r6, 4;
	add.s64 	%rd12, %rd7, %rd11;
	ld.global.u32 	%r7, [%rd12];
	mov.u32 	%r8, %nctaid.y;
	mad.lo.s32 	%r9, %r8, %r3, %r1;
	mov.u32 	%r10, %tid.x;
	mad.lo.s32 	%r11, %r9, 3, %r10;
	add.s32 	%r12, %r7, %r1;
	rem.u32 	%r13, %r12, %r8;
	mad.lo.s32 	%r14, %r6, %r8, %r13;
	mad.lo.s32 	%r15, %r14, 3, %r10;
	cvt.s64.s32 	%rd13, %r15;
	add.s64 	%rd14, %rd6, %rd13;
	ld.global.u8 	%rs1, [%rd14];
	cvt.s64.s32 	%rd15, %r11;
	add.s64 	%rd16, %rd5, %rd15;
	st.global.u8 	[%rd16], %rs1;
	ret;

}


// ===== COMPILED SASS (sm_100) =====

	.target	sm_100

	.elftype	@"ET_EXEC"


//--------------------- .note.nv.tkinfo           --------------------------
	.section	.note.nv.tkinfo,"",@"SHT_NOTE"
	.sectionflags	@"SHF_NOTE_NV_TKINFO"
	.tkinfo
        /*0018*/ 	.word	0x00000002
        /*0030*/ 	.string	""
        /*0030*/ 	.string	"ptxas"
        /*0030*/ 	.string	"Cuda compilation tools, release 13.0, V13.0.88"
        /*0030*/ 	.string	"Build cuda_13.0.r13.0/compiler.36424714_0"
        /*0030*/ 	.string	"-arch sm_100 -m 64 "



//--------------------- .note.nv.cuinfo           --------------------------
	.section	.note.nv.cuinfo,"",@"SHT_NOTE"
	.sectionflags	@"SHF_NOTE_NV_CUINFO"
        /*0018*/ 	.short	0x0002
        /*001a*/ 	.short	0x0064
        /*001c*/ 	.short	0x0082
	.zero		2


//--------------------- .nv.info                  --------------------------
	.section	.nv.info,"",@"SHT_CUDA_INFO"
	.align	4


	//----- nvinfo : EIATTR_REGCOUNT
	.align		4
        /*0000*/ 	.byte	0x04, 0x2f
        /*0002*/ 	.short	(.L_1 - .L_0)
	.align		4
.L_0:
        /*0004*/ 	.word	index@(_Z7KWarmUpv)
        /*0008*/ 	.word	0x00000004


	//----- nvinfo : EIATTR_FRAME_SIZE
	.align		4
.L_1:
        /*000c*/ 	.byte	0x04, 0x11
        /*000e*/ 	.short	(.L_3 - .L_2)
	.align		4
.L_2:
        /*0010*/ 	.word	index@(_Z7KWarmUpv)
        /*0014*/ 	.word	0x00000000


	//----- nvinfo : EIATTR_REGCOUNT
	.align		4
.L_3:
        /*0018*/ 	.byte	0x04, 0x2f
        /*001a*/ 	.short	(.L_5 - .L_4)
	.align		4
.L_4:
        /*001c*/ 	.word	index@(_Z13Enc_GenCatMapPhS_PiS0_)
        /*0020*/ 	.word	0x00000012


	//----- nvinfo : EIATTR_FRAME_SIZE
	.align		4
.L_5:
        /*0024*/ 	.byte	0x04, 0x11
        /*0026*/ 	.short	(.L_7 - .L_6)
	.align		4
.L_6:
        /*0028*/ 	.word	index@(_Z13Enc_GenCatMapPhS_PiS0_)
        /*002c*/ 	.word	0x00000000


	//----- nvinfo : EIATTR_REGCOUNT
	.align		4
.L_7:
        /*0030*/ 	.byte	0x04, 0x2f
        /*0032*/ 	.short	(.L_9 - .L_8)
	.align		4
.L_8:
        /*0034*/ 	.word	index@(_Z13Dec_GenCatMapPhS_PiS0_)
        /*0038*/ 	.word	0x00000010


	//----- nvinfo : EIATTR_FRAME_SIZE
	.align		4
.L_9:
        /*003c*/ 	.byte	0x04, 0x11
        /*003e*/ 	.short	(.L_11 - .L_10)
	.align		4
.L_10:
        /*0040*/ 	.word	index@(_Z13Dec_GenCatMapPhS_PiS0_)
        /*0044*/ 	.word	0x00000000


	//----- nvinfo : EIATTR_MIN_STACK_SIZE
	.align		4
.L_11:
        /*0048*/ 	.byte	0x04, 0x12
        /*004a*/ 	.short	(.L_13 - .L_12)
	.align		4
.L_12:
        /*004c*/ 	.word	index@(_Z13Dec_GenCatMapPhS_PiS0_)
        /*0050*/ 	.word	0x00000000


	//----- nvinfo : EIATTR_MIN_STACK_SIZE
	.align		4
.L_13:
        /*0054*/ 	.byte	0x04, 0x12
        /*0056*/ 	.short	(.L_15 - .L_14)
	.align		4
.L_14:
        /*0058*/ 	.word	index@(_Z13Enc_GenCatMapPhS_PiS0_)
        /*005c*/ 	.word	0x00000000


	//----- nvinfo : EIATTR_MIN_STACK_SIZE
	.align		4
.L_15:
        /*0060*/ 	.byte	0x04, 0x12
        /*0062*/ 	.short	(.L_17 - .L_16)
	.align		4
.L_16:
        /*0064*/ 	.word	index@(_Z7KWarmUpv)
        /*0068*/ 	.word	0x00000000
.L_17:


//--------------------- .nv.compat                --------------------------
	.section	.nv.compat,"",@"SHT_CUDA_COMPAT_INFO"
	.align	4
        /*0000*/ 	.byte	0x02, 0x09, 0x00, 0x00, 0x02, 0x02, 0x01, 0x00, 0x02, 0x05, 0x05, 0x00, 0x03, 0x07, 0x01, 0x01
        /*0010*/ 	.byte	0x02, 0x03, 0x00, 0x00, 0x02, 0x06, 0x01, 0x00, 0x04, 0x0b, 0x08, 0x00, 0x09, 0x00, 0x00, 0x00
        /*0020*/ 	.byte	0x00, 0x00, 0x00, 0x00


//--------------------- .nv.info._Z13Dec_GenCatMapPhS_PiS0_ --------------------------
	.section	.nv.info._Z13Dec_GenCatMapPhS_PiS0_,"",@"SHT_CUDA_INFO"
	.sectionflags	@""
	.align	4


	//----- nvinfo : EIATTR_CUDA_API_VERSION
	.align		4
        /*0000*/ 	.byte	0x04, 0x37
        /*0002*/ 	.short	(.L_19 - .L_18)
.L_18:
        /*0004*/ 	.word	0x00000082


	//----- nvinfo : EIATTR_KPARAM_INFO
	.align		4
.L_19:
        /*0008*/ 	.byte	0x04, 0x17
        /*000a*/ 	.short	(.L_21 - .L_20)
.L_20:
        /*000c*/ 	.word	0x00000000
        /*0010*/ 	.short	0x0003
        /*0012*/ 	.short	0x0018
        /*0014*/ 	.byte	0x00, 0xf5, 0x21, 0x00


	//----- nvinfo : EIATTR_KPARAM_INFO
	.align		4
.L_21:
        /*0018*/ 	.byte	0x04, 0x17
        /*001a*/ 	.short	(.L_23 - .L_22)
.L_22:
        /*001c*/ 	.word	0x00000000
        /*0020*/ 	.short	0x0002
        /*0022*/ 	.short	0x0010
        /*0024*/ 	.byte	0x00, 0xf5, 0x21, 0x00


	//----- nvinfo : EIATTR_KPARAM_INFO
	.align		4
.L_23:
        /*0028*/ 	.byte	0x04, 0x17
        /*002a*/ 	.short	(.L_25 - .L_24)
.L_24:
        /*002c*/ 	.word	0x00000000
        /*0030*/ 	.short	0x0001
        /*0032*/ 	.short	0x0008
        /*0034*/ 	.byte	0x00, 0xf5, 0x21, 0x00


	//----- nvinfo : EIATTR_KPARAM_INFO
	.align		4
.L_25:
        /*0038*/ 	.byte	0x04, 0x17
        /*003a*/ 	.short	(.L_27 - .L_26)
.L_26:
        /*003c*/ 	.word	0x00000000
        /*0040*/ 	.short	0x0000
        /*0042*/ 	.short	0x0000
        /*0044*/ 	.byte	0x00, 0xf5, 0x21, 0x00


	//----- nvinfo : EIATTR_SPARSE_MMA_MASK
	.align		4
.L_27:
        /*0048*/ 	.byte	0x03, 0x50
        /*004a*/ 	.short	0x0000


	//----- nvinfo : EIATTR_MAXREG_COUNT
	.align		4
        /*004c*/ 	.byte	0x03, 0x1b
        /*004e*/ 	.short	0x00ff


	//----- nvinfo : EIATTR_MERCURY_ISA_VERSION
	.align		4
        /*0050*/ 	.byte	0x03, 0x5f
        /*0052*/ 	.short	0x0101


	//----- nvinfo : EIATTR_VRC_CTA_INIT_COUNT
	.align		4
        /*0054*/ 	.byte	0x02, 0x4a
	.zero		1
	.zero		1


	//----- nvinfo : EIATTR_EXIT_INSTR_OFFSETS
	.align		4
        /*0058*/ 	.byte	0x04, 0x1c
        /*005a*/ 	.short	(.L_29 - .L_28)


	//   ....[0]....
.L_28:
        /*005c*/ 	.word	0x000003c0


	//----- nvinfo : EIATTR_CBANK_PARAM_SIZE
	.align		4
.L_29:
        /*0060*/ 	.byte	0x03, 0x19
        /*0062*/ 	.short	0x0020


	//----- nvinfo : EIATTR_PARAM_CBANK
	.align		4
        /*0064*/ 	.byte	0x04, 0x0a
        /*0066*/ 	.short	(.L_31 - .L_30)
	.align		4
.L_30:
        /*0068*/ 	.word	index@(.nv.constant0._Z13Dec_GenCatMapPhS_PiS0_)
        /*006c*/ 	.short	0x0380
        /*006e*/ 	.short	0x0020


	//----- nvinfo : EIATTR_SW_WAR
	.align		4
.L_31:
        /*0070*/ 	.byte	0x04, 0x36
        /*0072*/ 	.short	(.L_33 - .L_32)
.L_32:
        /*0074*/ 	.word	0x00000008
.L_33:


//--------------------- .nv.info._Z13Enc_GenCatMapPhS_PiS0_ --------------------------
	.section	.nv.info._Z13Enc_GenCatMapPhS_PiS0_,"",@"SHT_CUDA_INFO"
	.sectionflags	@""
	.align	4


	//----- nvinfo : EIATTR_CUDA_API_VERSION
	.align		4
        /*0000*/ 	.byte	0x04, 0x37
        /*0002*/ 	.short	(.L_35 - .L_34)
.L_34:
        /*0004*/ 	.word	0x00000082


	//----- nvinfo : EIATTR_KPARAM_INFO
	.align		4
.L_35:
        /*0008*/ 	.byte	0x04, 0x17
        /*000a*/ 	.short	(.L_37 - .L_36)
.L_36:
        /*000c*/ 	.word	0x00000000
        /*0010*/ 	.short	0x0003
        /*0012*/ 	.short	0x0018
        /*0014*/ 	.byte	0x00, 0xf5, 0x21, 0x00


	//----- nvinfo : EIATTR_KPARAM_INFO
	.align		4
.L_37:
        /*0018*/ 	.byte	0x04, 0x17
        /*001a*/ 	.short	(.L_39 - .L_38)
.L_38:
        /*001c*/ 	.word	0x00000000
        /*0020*/ 	.short	0x0002
        /*0022*/ 	.short	0x0010
        /*0024*/ 	.byte	0x00, 0xf5, 0x21, 0x00


	//----- nvinfo : EIATTR_KPARAM_INFO
	.align		4
.L_39:
        /*0028*/ 	.byte	0x04, 0x17
        /*002a*/ 	.short	(.L_41 - .L_40)
.L_40:
        /*002c*/ 	.word	0x00000000
        /*0030*/ 	.short	0x0001
        /*0032*/ 	.short	0x0008
        /*0034*/ 	.byte	0x00, 0xf5, 0x21, 0x00


	//----- nvinfo : EIATTR_KPARAM_INFO
	.align		4
.L_41:
        /*0038*/ 	.byte	0x04, 0x17
        /*003a*/ 	.short	(.L_43 - .L_42)
.L_42:
        /*003c*/ 	.word	0x00000000
        /*0040*/ 	.short	0x0000
        /*0042*/ 	.short	0x0000
        /*0044*/ 	.byte	0x00, 0xf5, 0x21, 0x00


	//----- nvinfo : EIATTR_SPARSE_MMA_MASK
	.align		4
.L_43:
        /*0048*/ 	.byte	0x03, 0x50
        /*004a*/ 	.short	0x0000


	//----- nvinfo : EIATTR_MAXREG_COUNT
	.align		4
        /*004c*/ 	.byte	0x03, 0x1b
        /*004e*/ 	.short	0x00ff


	//----- nvinfo : EIATTR_MERCURY_ISA_VERSION
	.align		4
        /*0050*/ 	.byte	0x03, 0x5f
        /*0052*/ 	.short	0x0101


	//----- nvinfo : EIATTR_VRC_CTA_INIT_COUNT
	.align		4
        /*0054*/ 	.byte	0x02, 0x4a
	.zero		1
	.zero		1


	//----- nvinfo : EIATTR_EXIT_INSTR_OFFSETS
	.align		4
        /*0058*/ 	.byte	0x04, 0x1c
        /*005a*/ 	.short	(.L_45 - .L_44)


	//   ....[0]....
.L_44:
        /*005c*/ 	.word	0x000003c0


	//----- nvinfo : EIATTR_CBANK_PARAM_SIZE
	.align		4
.L_45:
        /*0060*/ 	.byte	0x03, 0x19
        /*0062*/ 	.short	0x0020


	//----- nvinfo : EIATTR_PARAM_CBANK
	.align		4
        /*0064*/ 	.byte	0x04, 0x0a
        /*0066*/ 	.short	(.L_47 - .L_46)
	.align		4
.L_46:
        /*0068*/ 	.word	index@(.nv.constant0._Z13Enc_GenCatMapPhS_PiS0_)
        /*006c*/ 	.short	0x0380
        /*006e*/ 	.short	0x0020


	//----- nvinfo : EIATTR_SW_WAR
	.align		4
.L_47:
        /*0070*/ 	.byte	0x04, 0x36
        /*0072*/ 	.short	(.L_49 - .L_48)
.L_48:
        /*0074*/ 	.word	0x00000008
.L_49:


//--------------------- .nv.info._Z7KWarmUpv      --------------------------
	.section	.nv.info._Z7KWarmUpv,"",@"SHT_CUDA_INFO"
	.sectionflags	@""
	.align	4


	//----- nvinfo : EIATTR_CUDA_API_VERSION
	.align		4
        /*0000*/ 	.byte	0x04, 0x37
        /*0002*/ 	.short	(.L_51 - .L_50)
.L_50:
        /*0004*/ 	.word	0x00000082


	//----- nvinfo : EIATTR_SPARSE_MMA_MASK
	.align		4
.L_51:
        /*0008*/ 	.byte	0x03, 0x50
        /*000a*/ 	.short	0x0000


	//----- nvinfo : EIATTR_MAXREG_COUNT
	.align		4
        /*000c*/ 	.byte	0x03, 0x1b
        /*000e*/ 	.short	0x00ff


	//----- nvinfo : EIATTR_MERCURY_ISA_VERSION
	.align		4
        /*0010*/ 	.byte	0x03, 0x5f
        /*0012*/ 	.short	0x0101


	//----- nvinfo : EIATTR_VRC_CTA_INIT_COUNT
	.align		4
        /*0014*/ 	.byte	0x02, 0x4a
	.zero		1
	.zero		1


	//----- nvinfo : EIATTR_EXIT_INSTR_OFFSETS
	.align		4
        /*0018*/ 	.byte	0x04, 0x1c
        /*001a*/ 	.short	(.L_53 - .L_52)


	//   ....[0]....
.L_52:
        /*001c*/ 	.word	0x00000010


	//----- nvinfo : EIATTR_SW_WAR
	.align		4
.L_53:
        /*0020*/ 	.byte	0x04, 0x36
        /*0022*/ 	.short	(.L_55 - .L_54)
.L_54:
        /*0024*/ 	.word	0x00000008
.L_55:


//--------------------- .nv.callgraph             --------------------------
	.section	.nv.callgraph,"",@"SHT_CUDA_CALLGRAPH"
	.align	4
	.sectionentsize	8
	.align		4
        /*0000*/ 	.word	0x00000000
	.align		4
        /*0004*/ 	.word	0xffffffff
	.align		4
        /*0008*/ 	.word	0x00000000
	.align		4
        /*000c*/ 	.word	0xfffffffe
	.align		4
        /*0010*/ 	.word	0x00000000
	.align		4
        /*0014*/ 	.word	0xfffffffd
	.align		4
        /*0018*/ 	.word	0x00000000
	.align		4
        /*001c*/ 	.word	0xfffffffc


//--------------------- .text._Z13Dec_GenCatMapPhS_PiS0_ --------------------------
	.section	.text._Z13Dec_GenCatMapPhS_PiS0_,"ax",@progbits
	.align	128
        .global         _Z13Dec_GenCatMapPhS_PiS0_
        .type           _Z13Dec_GenCatMapPhS_PiS0_,@function
        .size           _Z13Dec_GenCatMapPhS_PiS0_,(.L_x_3 - _Z13Dec_GenCatMapPhS_PiS0_)
        .other          _Z13Dec_GenCatMapPhS_PiS0_,@"STO_CUDA_ENTRY STV_DEFAULT"
_Z13Dec_GenCatMapPhS_PiS0_:
.text._Z13Dec_GenCatMapPhS_PiS0_:
[----:B------:R-:W-:Y:S01]  /*0000*/  LDC R1, c[0x0][0x37c] ;  /* 0x0000df00ff017b82 */ /* 0x000fe20000000800 */
[----:B------:R-:W0:Y:S07]  /*0010*/  S2R R0, SR_CTAID.Y ;  /* 0x0000000000007919 */ /* 0x000e2e0000002600 */
[----:B------:R-:W0:Y:S01]  /*0020*/  LDC.64 R4, c[0x0][0x390] ;  /* 0x0000e400ff047b82 */ /* 0x000e220000000a00 */
[----:B------:R-:W1:Y:S07]  /*0030*/  LDCU.64 UR4, c[0x0][0x358] ;  /* 0x00006b00ff0477ac */ /* 0x000e6e0008000a00 */
[----:B------:R-:W2:Y:S01]  /*0040*/  LDC R8, c[0x0][0x370] ;  /* 0x0000dc00ff087b82 */ /* 0x000ea20000000800 */
[----:B------:R-:W3:Y:S01]  /*0050*/  S2R R3, SR_CTAID.X ;  /* 0x0000000000037919 */ /* 0x000ee20000002500 */
[----:B------:R-:W4:Y:S01]  /*0060*/  LDCU.128 UR8, c[0x0][0x380] ;  /* 0x00007000ff0877ac */ /* 0x000f220008000c00 */
[----:B0-----:R-:W-:-:S06]  /*0070*/  IMAD.WIDE.U32 R4, R0, 0x4, R4 ;  /* 0x0000000400047825 */ /* 0x001fcc00078e0004 */
[----:B-1----:R-:W3:Y:S01]  /*0080*/  LDG.E R4, desc[UR4][R4.64] ;  /* 0x0000000404047981 */ /* 0x002ee2000c1e1900 */
[----:B--2---:R-:W0:Y:S01]  /*0090*/  I2F.U32.RP R2, R8 ;  /* 0x0000000800027306 */ /* 0x004e220000209000 */
[----:B------:R-:W-:-:S07]  /*00a0*/  ISETP.NE.U32.AND P1, PT, R8, RZ, PT ;  /* 0x000000ff0800720c */ /* 0x000fce0003f25070 */
[----:B0-----:R-:W0:Y:S02]  /*00b0*/  MUFU.RCP R2, R2 ;  /* 0x0000000200027308 */ /* 0x001e240000001000 */
[----:B0-----:R-:W-:-:S06]  /*00c0*/  IADD3 R6, PT, PT, R2, 0xffffffe, RZ ;  /* 0x0ffffffe02067810 */ /* 0x001fcc0007ffe0ff */
[----:B------:R0:W1:Y:S02]  /*00d0*/  F2I.FTZ.U32.TRUNC.NTZ R7, R6 ;  /* 0x0000000600077305 */ /* 0x000064000021f000 */
[----:B0-----:R-:W-:Y:S02]  /*00e0*/  HFMA2 R6, -RZ, RZ, 0, 0 ;  /* 0x00000000ff067431 */ /* 0x001fe400000001ff */
[----:B-1----:R-:W-:-:S04]  /*00f0*/  IMAD.MOV R9, RZ, RZ, -R7 ;  /* 0x000000ffff097224 */ /* 0x002fc800078e0a07 */
[----:B------:R-:W-:-:S04]  /*0100*/  IMAD R9, R9, R8, RZ ;  /* 0x0000000809097224 */ /* 0x000fc800078e02ff */
[----:B------:R-:W-:-:S04]  /*0110*/  IMAD.HI.U32 R7, R7, R9, R6 ;  /* 0x0000000907077227 */ /* 0x000fc800078e0006 */
[----:B---3--:R-:W-:-:S04]  /*0120*/  IMAD.IADD R4, R4, 0x1, R3 ;  /* 0x0000000104047824 */ /* 0x008fc800078e0203 */
[----:B------:R-:W-:-:S05]  /*0130*/  IMAD.HI.U32 R7, R7, R4, RZ ;  /* 0x0000000407077227 */ /* 0x000fca00078e00ff */
[----:B------:R-:W-:-:S05]  /*0140*/  IADD3 R7, PT, PT, -R7, RZ, RZ ;  /* 0x000000ff07077210 */ /* 0x000fca0007ffe1ff */
[----:B------:R-:W-:Y:S02]  /*0150*/  IMAD R9, R8, R7, R4 ;  /* 0x0000000708097224 */ /* 0x000fe400078e0204 */
[----:B------:R-:W0:Y:S03]  /*0160*/  LDC.64 R4, c[0x0][0x398] ;  /* 0x0000e600ff047b82 */ /* 0x000e260000000a00 */
[----:B------:R-:W-:-:S13]  /*0170*/  ISETP.GE.U32.AND P0, PT, R9, R8, PT ;  /* 0x000000080900720c */ /* 0x000fda0003f06070 */
[----:B------:R-:W-:-:S05]  /*0180*/  @P0 IMAD.IADD R9, R9, 0x1, -R8 ;  /* 0x0000000109090824 */ /* 0x000fca00078e0a08 */
[----:B------:R-:W-:-:S13]  /*0190*/  ISETP.GE.U32.AND P0, PT, R9, R8, PT ;  /* 0x000000080900720c */ /* 0x000fda0003f06070 */
[-C--:B------:R-:W-:Y:S02]  /*01a0*/  @P0 IADD3 R9, PT, PT, R9, -R8.reuse, RZ ;  /* 0x8000000809090210 */ /* 0x080fe40007ffe0ff */
[----:B------:R-:W-:-:S05]  /*01b0*/  @!P1 LOP3.LUT R9, RZ, R8, RZ, 0x33, !PT ;  /* 0x00000008ff099212 */ /* 0x000fca00078e33ff */
[----:B0-----:R-:W-:-:S06]  /*01c0*/  IMAD.WIDE.U32 R4, R9, 0x4, R4 ;  /* 0x0000000409047825 */ /* 0x001fcc00078e0004 */
[----:B------:R-:W2:Y:S01]  /*01d0*/  LDG.E R5, desc[UR4][R4.64] ;  /* 0x0000000404057981 */ /* 0x000ea2000c1e1900 */
[----:B------:R-:W0:Y:S02]  /*01e0*/  LDC R11, c[0x0][0x374] ;  /* 0x0000dd00ff0b7b82 */ /* 0x000e240000000800 */
[----:B0-----:R-:W0:Y:S01]  /*01f0*/  I2F.U32.RP R2, R11 ;  /* 0x0000000b00027306 */ /* 0x001e220000209000 */
[----:B------:R-:W-:-:S07]  /*0200*/  ISETP.NE.U32.AND P1, PT, R11, RZ, PT ;  /* 0x000000ff0b00720c */ /* 0x000fce0003f25070 */
[----:B0-----:R-:W0:Y:S02]  /*0210*/  MUFU.RCP R2, R2 ;  /* 0x0000000200027308 */ /* 0x001e240000001000 */
[----:B0-----:R-:W-:-:S06]  /*0220*/  VIADD R6, R2, 0xffffffe ;  /* 0x0ffffffe02067836 */ /* 0x001fcc0000000000 */
[----:B------:R0:W1:Y:S02]  /*0230*/  F2I.FTZ.U32.TRUNC.NTZ R7, R6 ;  /* 0x0000000600077305 */ /* 0x000064000021f000 */
[----:B0-----:R-:W-:Y:S01]  /*0240*/  IMAD.MOV.U32 R6, RZ, RZ, RZ ;  /* 0x000000ffff067224 */ /* 0x001fe200078e00ff */
[----:B-1----:R-:W-:-:S05]  /*0250*/  IADD3 R8, PT, PT, RZ, -R7, RZ ;  /* 0x80000007ff087210 */ /* 0x002fca0007ffe0ff */
[----:B------:R-:W-:-:S04]  /*0260*/  IMAD R13, R8, R11, RZ ;  /* 0x0000000b080d7224 */ /* 0x000fc800078e02ff */
[----:B------:R-:W-:Y:S02]  /*0270*/  IMAD.HI.U32 R8, R7, R13, R6 ;  /* 0x0000000d07087227 */ /* 0x000fe400078e0006 */
[----:B------:R-:W0:Y:S01]  /*0280*/  S2R R7, SR_TID.X ;  /* 0x0000000000077919 */ /* 0x000e220000002100 */
[----:B--2---:R-:W-:-:S05]  /*0290*/  IADD3 R5, PT, PT, R5, R0, RZ ;  /* 0x0000000005057210 */ /* 0x004fca0007ffe0ff */
[----:B------:R-:W-:-:S04]  /*02a0*/  IMAD.HI.U32 R8, R8, R5, RZ ;  /* 0x0000000508087227 */ /* 0x000fc800078e00ff */
[----:B------:R-:W-:-:S04]  /*02b0*/  IMAD.MOV R8, RZ, RZ, -R8 ;  /* 0x000000ffff087224 */ /* 0x000fc800078e0a08 */
[----:B------:R-:W-:-:S05]  /*02c0*/  IMAD R2, R11, R8, R5 ;  /* 0x000000080b027224 */ /* 0x000fca00078e0205 */
[----:B------:R-:W-:-:S13]  /*02d0*/  ISETP.GE.U32.AND P0, PT, R2, R11, PT ;  /* 0x0000000b0200720c */ /* 0x000fda0003f06070 */
[----:B------:R-:W-:-:S04]  /*02e0*/  @P0 IADD3 R2, PT, PT, R2, -R11, RZ ;  /* 0x8000000b02020210 */ /* 0x000fc80007ffe0ff */
[----:B------:R-:W-:-:S13]  /*02f0*/  ISETP.GE.U32.AND P0, PT, R2, R11, PT ;  /* 0x0000000b0200720c */ /* 0x000fda0003f06070 */
[-C--:B------:R-:W-:Y:S02]  /*0300*/  @P0 IADD3 R2, PT, PT, R2, -R11.reuse, RZ ;  /* 0x8000000b02020210 */ /* 0x080fe40007ffe0ff */
[----:B------:R-:W-:-:S05]  /*0310*/  @!P1 LOP3.LUT R2, RZ, R11, RZ, 0x33, !PT ;  /* 0x0000000bff029212 */ /* 0x000fca00078e33ff */
[----:B------:R-:W-:-:S04]  /*0320*/  IMAD R2, R9, R11, R2 ;  /* 0x0000000b09027224 */ /* 0x000fc800078e0202 */
[----:B0-----:R-:W-:-:S05]  /*0330*/  IMAD R2, R2, 0x3, R7 ;  /* 0x0000000302027824 */ /* 0x001fca00078e0207 */
[----:B----4-:R-:W-:-:S04]  /*0340*/  IADD3 R4, P0, PT, R2, UR8, RZ ;  /* 0x0000000802047c10 */ /* 0x010fc8000ff1e0ff */
[----:B------:R-:W-:-:S06]  /*0350*/  LEA.HI.X.SX32 R5, R2, UR9, 0x1, P0 ;  /* 0x0000000902057c11 */ /* 0x000fcc00080f0eff */
[----:B------:R-:W2:Y:S01]  /*0360*/  LDG.E.U8 R5, desc[UR4][R4.64] ;  /* 0x0000000404057981 */ /* 0x000ea2000c1e1100 */
[----:B------:R-:W-:-:S04]  /*0370*/  IMAD R0, R3, R11, R0 ;  /* 0x0000000b03007224 */ /* 0x000fc800078e0200 */
[----:B------:R-:W-:-:S05]  /*0380*/  IMAD R0, R0, 0x3, R7 ;  /* 0x0000000300007824 */ /* 0x000fca00078e0207 */
[----:B------:R-:W-:-:S04]  /*0390*/  IADD3 R2, P0, PT, R0, UR10, RZ ;  /* 0x0000000a00027c10 */ /* 0x000fc8000ff1e0ff */
[----:B------:R-:W-:-:S05]  /*03a0*/  LEA.HI.X.SX32 R3, R0, UR11, 0x1, P0 ;  /* 0x0000000b00037c11 */ /* 0x000fca00080f0eff */
[----:B--2---:R-:W-:Y:S01]  /*03b0*/  STG.E.U8 desc[UR4][R2.64], R5 ;  /* 0x0000000502007986 */ /* 0x004fe2000c101104 */
[----:B------:R-:W-:Y:S05]  /*03c0*/  EXIT ;  /* 0x000000000000794d */ /* 0x000fea0003800000 */
.L_x_0:
[----:B------:R-:W-:-:S00]  /*03d0*/  BRA `(.L_x_0) ;  /* 0xfffffffc00fc7947 */ /* 0x000fc0000383ffff */
[----:B------:R-:W-:-:S00]  /*03e0*/  NOP ;  /* 0x0000000000007918 */ /* 0x000fc00000000000 */
        /* <DEDUP_REMOVED lines=9> */
.L_x_3:


//--------------------- .text._Z13Enc_GenCatMapPhS_PiS0_ --------------------------
	.section	.text._Z13Enc_GenCatMapPhS_PiS0_,"ax",@progbits
	.align	128
        .global         _Z13Enc_GenCatMapPhS_PiS0_
        .type           _Z13Enc_GenCatMapPhS_PiS0_,@function
        .size           _Z13Enc_GenCatMapPhS_PiS0_,(.L_x_4 - _Z13Enc_GenCatMapPhS_PiS0_)
        .other          _Z13Enc_GenCatMapPhS_PiS0_,@"STO_CUDA_ENTRY STV_DEFAULT"
_Z13Enc_GenCatMapPhS_PiS0_:
.text._Z13Enc_GenCatMapPhS_PiS0_:
        /* <DEDUP_REMOVED lines=8> */
[----:B-1----:R-:W5:Y:S01]  /*0080*/  LDG.E R2, desc[UR4][R2.64] ;  /* 0x0000000402027981 */ /* 0x002f62000c1e1900 */
        /* <DEDUP_REMOVED lines=8> */
[----:B------:R-:W-:Y:S01]  /*0110*/  IMAD.HI.U32 R5, R5, R7, R4 ;  /* 0x0000000705057227 */ /* 0x000fe200078e0004 */
[----:B------:R-:W0:Y:S01]  /*0120*/  S2R R15, SR_TID.X ;  /* 0x00000000000f7919 */ /* 0x000e220000002100 */
[----:B------:R-:W3:Y:S02]  /*0130*/  LDC R13, c[0x0][0x374] ;  /* 0x0000dd00ff0d7b82 */ /* 0x000ee40000000800 */
[----:B---3--:R-:W-:Y:S02]  /*0140*/  IMAD R4, R11, R13, R0 ;  /* 0x0000000d0b047224 */ /* 0x008fe400078e0200 */
[----:B-----5:R-:W-:-:S04]  /*0150*/  IMAD.IADD R2, R2, 0x1, R11 ;  /* 0x0000000102027824 */ /* 0x020fc800078e020b */
[----:B------:R-:W-:-:S05]  /*0160*/  IMAD.HI.U32 R5, R5, R2, RZ ;  /* 0x0000000205057227 */ /* 0x000fca00078e00ff */
[----:B------:R-:W-:-:S05]  /*0170*/  IADD3 R5, PT, PT, -R5, RZ, RZ ;  /* 0x000000ff05057210 */ /* 0x000fca0007ffe1ff */
[----:B------:R-:W-:Y:S02]  /*0180*/  IMAD R7, R8, R5, R2 ;  /* 0x0000000508077224 */ /* 0x000fe400078e0202 */
[----:B------:R-:W1:Y:S03]  /*0190*/  LDC.64 R2, c[0x0][0x398] ;  /* 0x0000e600ff027b82 */ /* 0x000e660000000a00 */
[----:B------:R-:W-:-:S13]  /*01a0*/  ISETP.GE.U32.AND P0, PT, R7, R8, PT ;  /* 0x000000080700720c */ /* 0x000fda0003f06070 */
[----:B------:R-:W-:-:S05]  /*01b0*/  @P0 IMAD.IADD R7, R7, 0x1, -R8 ;  /* 0x0000000107070824 */ /* 0x000fca00078e0a08 */
[----:B------:R-:W-:-:S13]  /*01c0*/  ISETP.GE.U32.AND P0, PT, R7, R8, PT ;  /* 0x000000080700720c */ /* 0x000fda0003f06070 */
[-C--:B------:R-:W-:Y:S02]  /*01d0*/  @P0 IADD3 R7, PT, PT, R7, -R8.reuse, RZ ;  /* 0x8000000807070210 */ /* 0x080fe40007ffe0ff */
[----:B------:R-:W-:-:S05]  /*01e0*/  @!P1 LOP3.LUT R7, RZ, R8, RZ, 0x33, !PT ;  /* 0x00000008ff079212 */ /* 0x000fca00078e33ff */
[----:B-1----:R-:W-:-:S05]  /*01f0*/  IMAD.WIDE.U32 R2, R7, 0x4, R2 ;  /* 0x0000000407027825 */ /* 0x002fca00078e0002 */
[----:B------:R1:W2:Y:S01]  /*0200*/  LDG.E R9, desc[UR4][R2.64] ;  /* 0x0000000402097981 */ /* 0x0002a2000c1e1900 */
[----:B0-----:R-:W-:-:S05]  /*0210*/  IMAD R5, R4, 0x3, R15 ;  /* 0x0000000304057824 */ /* 0x001fca00078e020f */
[----:B----4-:R-:W-:-:S04]  /*0220*/  IADD3 R4, P0, PT, R5, UR8, RZ ;  /* 0x0000000805047c10 */ /* 0x010fc8000ff1e0ff */
[----:B------:R-:W-:-:S06]  /*0230*/  LEA.HI.X.SX32 R5, R5, UR9, 0x1, P0 ;  /* 0x0000000905057c11 */ /* 0x000fcc00080f0eff */
[----:B------:R-:W3:Y:S01]  /*0240*/  LDG.E.U8 R5, desc[UR4][R4.64] ;  /* 0x0000000404057981 */ /* 0x000ee2000c1e1100 */
[----:B------:R-:W0:Y:S01]  /*0250*/  I2F.U32.RP R6, R13 ;  /* 0x0000000d00067306 */ /* 0x000e220000209000 */
[----:B------:R-:W-:-:S07]  /*0260*/  ISETP.NE.U32.AND P1, PT, R13, RZ, PT ;  /* 0x000000ff0d00720c */ /* 0x000fce0003f25070 */
[----:B0-----:R-:W1:Y:S02]  /*0270*/  MUFU.RCP R6, R6 ;  /* 0x0000000600067308 */ /* 0x001e640000001000 */
[----:B-1----:R-:W-:-:S06]  /*0280*/  VIADD R2, R6, 0xffffffe ;  /* 0x0ffffffe06027836 */ /* 0x002fcc0000000000 */
[----:B------:R0:W1:Y:S02]  /*0290*/  F2I.FTZ.U32.TRUNC.NTZ R3, R2 ;  /* 0x0000000200037305 */ /* 0x000064000021f000 */
[----:B0-----:R-:W-:Y:S01]  /*02a0*/  IMAD.MOV.U32 R2, RZ, RZ, RZ ;  /* 0x000000ffff027224 */ /* 0x001fe200078e00ff */
[----:B-1----:R-:W-:-:S05]  /*02b0*/  IADD3 R8, PT, PT, RZ, -R3, RZ ;  /* 0x80000003ff087210 */ /* 0x002fca0007ffe0ff */
[----:B------:R-:W-:-:S04]  /*02c0*/  IMAD R11, R8, R13, RZ ;  /* 0x0000000d080b7224 */ /* 0x000fc800078e02ff */
[----:B------:R-:W-:Y:S01]  /*02d0*/  IMAD.HI.U32 R8, R3, R11, R2 ;  /* 0x0000000b03087227 */ /* 0x000fe200078e0002 */
        /* <DEDUP_REMOVED lines=10> */
[----:B------:R-:W-:-:S05]  /*0380*/  IMAD R0, R0, 0x3, R15 ;  /* 0x0000000300007824 */ /* 0x000fca00078e020f */
[----:B------:R-:W-:-:S04]  /*0390*/  IADD3 R2, P0, PT, R0, UR10, RZ ;  /* 0x0000000a00027c10 */ /* 0x000fc8000ff1e0ff */
[----:B------:R-:W-:-:S05]  /*03a0*/  LEA.HI.X.SX32 R3, R0, UR11, 0x1, P0 ;  /* 0x0000000b00037c11 */ /* 0x000fca00080f0eff */
[----:B---3--:R-:W-:Y:S01]  /*03b0*/  STG.E.U8 desc[UR4][R2.64], R5 ;  /* 0x0000000502007986 */ /* 0x008fe2000c101104 */
[----:B------:R-:W-:Y:S05]  /*03c0*/  EXIT ;  /* 0x000000000000794d */ /* 0x000fea0003800000 */
.L_x_1:
        /* <DEDUP_REMOVED lines=11> */
.L_x_4:


//--------------------- .text._Z7KWarmUpv         --------------------------
	.section	.text._Z7KWarmUpv,"ax",@progbits
	.align	128
        .global         _Z7KWarmUpv
        .type           _Z7KWarmUpv,@function
        .size           _Z7KWarmUpv,(.L_x_5 - _Z7KWarmUpv)
        .other          _Z7KWarmUpv,@"STO_CUDA_ENTRY STV_DEFAULT"
_Z7KWarmUpv:
.text._Z7KWarmUpv:
[----:B------:R-:W-:Y:S01]  /*0000*/  LDC R1, c[0x0][0x37c] ;  /* 0x0000df00ff017b82 */ /* 0x000fe20000000800 */
[----:B------:R-:W-:Y:S05]  /*0010*/  EXIT ;  /* 0x000000000000794d */ /* 0x000fea0003800000 */
.L_x_2:
        /* <DEDUP_REMOVED lines=14> */
.L_x_5:


//--------------------- .nv.shared.reserved.0     --------------------------
	.section	.nv.shared.reserved.0,"aw",@nobits
	.weak		__nv_reservedSMEM_offset_0_alias
	.size		__nv_reservedSMEM_offset_0_alias, 0, 64
	.other		__nv_reservedSMEM_offset_0_alias,@"STO_CUDA_RESERVED_SHARED STV_DEFAULT"
__nv_reservedSMEM_offset_0_alias:
	.zero		0
	.zero		64


//--------------------- .nv.constant0._Z13Dec_GenCatMapPhS_PiS0_ --------------------------
	.section	.nv.constant0._Z13Dec_GenCatMapPhS_PiS0_,"a",@progbits
	.sectionflags	@""
	.align	4
.nv.constant0._Z13Dec_GenCatMapPhS_PiS0_:
	.zero		928


//--------------------- .nv.constant0._Z13Enc_GenCatMapPhS_PiS0_ --------------------------
	.section	.nv.constant0._Z13Enc_GenCatMapPhS_PiS0_,"a",@progbits
	.sectionflags	@""
	.align	4
.nv.constant0._Z13Enc_GenCatMapPhS_PiS0_:
	.zero		928


//--------------------- .nv.constant0._Z7KWarmUpv --------------------------
	.section	.nv.constant0._Z7KWarmUpv,"a",@progbits
	.sectionflags	@""
	.align	4
.nv.constant0._Z7KWarmUpv:
	.zero		896


//--------------------- SYMBOLS --------------------------

	.type		.nv.reservedSmem.offset0,@object
	.size		.nv.reservedSmem.offset0,0x4
